//
// Generated by NVIDIA NVVM Compiler
//
// Compiler Build ID: CL-36424714
// Cuda compilation tools, release 13.0, V13.0.88
// Based on NVVM 20.0.0
//

.version 9.0
.target sm_100
.address_size 64

	// .globl	_Z11riempimentoPfi

.visible .entry _Z11riempimentoPfi(
	.param .u64 .ptr .align 1 _Z11riempimentoPfi_param_0,
	.param .u32 _Z11riempimentoPfi_param_1
)
{
	.reg .pred 	%p<3>;
	.reg .b32 	%r<11>;
	.reg .b32 	%f<2>;
	.reg .b64 	%rd<5>;

	ld.param.u64 	%rd2, [_Z11riempimentoPfi_param_0];
	ld.param.u32 	%r6, [_Z11riempimentoPfi_param_1];
	mov.u32 	%r7, %ctaid.x;
	mov.u32 	%r1, %ntid.x;
	mov.u32 	%r8, %tid.x;
	mad.lo.s32 	%r10, %r7, %r1, %r8;
	setp.ge.u32 	%p1, %r10, %r6;
	@%p1 bra 	$L__BB0_3;
	mov.u32 	%r9, %nctaid.x;
	mul.lo.s32 	%r3, %r1, %r9;
	cvta.to.global.u64 	%rd1, %rd2;
$L__BB0_2:
	cvt.rn.f32.u32 	%f1, %r10;
	mul.wide.u32 	%rd3, %r10, 4;
	add.s64 	%rd4, %rd1, %rd3;
	st.global.f32 	[%rd4], %f1;
	add.s32 	%r10, %r10, %r3;
	setp.lt.u32 	%p2, %r10, %r6;
	@%p2 bra 	$L__BB0_2;
$L__BB0_3:
	ret;

}


// ===== COMPILED SASS (sm_100) =====

	.target	sm_100

	.elftype	@"ET_EXEC"


//--------------------- .note.nv.tkinfo           --------------------------
	.section	.note.nv.tkinfo,"",@"SHT_NOTE"
	.sectionflags	@"SHF_NOTE_NV_TKINFO"
	.tkinfo
        /*0018*/ 	.word	0x00000002
        /*0030*/ 	.string	""
        /*0030*/ 	.string	"ptxas"
        /*0030*/ 	.string	"Cuda compilation tools, release 13.0, V13.0.88"
        /*0030*/ 	.string	"Build cuda_13.0.r13.0/compiler.36424714_0"
        /*0030*/ 	.string	"-arch sm_100 -m 64 "



//--------------------- .note.nv.cuinfo           --------------------------
	.section	.note.nv.cuinfo,"",@"SHT_NOTE"
	.sectionflags	@"SHF_NOTE_NV_CUINFO"
        /*0018*/ 	.short	0x0002
        /*001a*/ 	.short	0x0064
        /*001c*/ 	.short	0x0082
	.zero		2


//--------------------- .nv.info                  --------------------------
	.section	.nv.info,"",@"SHT_CUDA_INFO"
	.align	4


	//----- nvinfo : EIATTR_REGCOUNT
	.align		4
        /*0000*/ 	.byte	0x04, 0x2f
        /*0002*/ 	.short	(.L_1 - .L_0)
	.align		4
.L_0:
        /*0004*/ 	.word	index@(_Z11riempimentoPfi)
        /*0008*/ 	.word	0x0000000c


	//----- nvinfo : EIATTR_FRAME_SIZE
	.align		4
.L_1:
        /*000c*/ 	.byte	0x04, 0x11
        /*000e*/ 	.short	(.L_3 - .L_2)
	.align		4
.L_2:
        /*0010*/ 	.word	index@(_Z11riempimentoPfi)
        /*0014*/ 	.word	0x00000000


	//----- nvinfo : EIATTR_MIN_STACK_SIZE
	.align		4
.L_3:
        /*0018*/ 	.byte	0x04, 0x12
        /*001a*/ 	.short	(.L_5 - .L_4)
	.align		4
.L_4:
        /*001c*/ 	.word	index@(_Z11riempimentoPfi)
        /*0020*/ 	.word	0x00000000
.L_5:


//--------------------- .nv.compat                --------------------------
	.section	.nv.compat,"",@"SHT_CUDA_COMPAT_INFO"
	.align	4
        /*0000*/ 	.byte	0x02, 0x09, 0x00, 0x00, 0x02, 0x02, 0x01, 0x00, 0x02, 0x05, 0x05, 0x00, 0x03, 0x07, 0x01, 0x01
        /*0010*/ 	.byte	0x02, 0x03, 0x00, 0x00, 0x02, 0x06, 0x01, 0x00, 0x04, 0x0b, 0x08, 0x00, 0x09, 0x00, 0x00, 0x00
        /*0020*/ 	.byte	0x00, 0x00, 0x00, 0x00


//--------------------- .nv.info._Z11riempimentoPfi --------------------------
	.section	.nv.info._Z11riempimentoPfi,"",@"SHT_CUDA_INFO"
	.sectionflags	@""
	.align	4


	//----- nvinfo : EIATTR_CUDA_API_VERSION
	.align		4
        /*0000*/ 	.byte	0x04, 0x37
        /*0002*/ 	.short	(.L_7 - .L_6)
.L_6:
        /*0004*/ 	.word	0x00000082


	//----- nvinfo : EIATTR_KPARAM_INFO
	.align		4
.L_7:
        /*0008*/ 	.byte	0x04, 0x17
        /*000a*/ 	.short	(.L_9 - .L_8)
.L_8:
        /*000c*/ 	.word	0x00000000
        /*0010*/ 	.short	0x0001
        /*0012*/ 	.short	0x0008
        /*0014*/ 	.byte	0x00, 0xf0, 0x11, 0x00


	//----- nvinfo : EIATTR_KPARAM_INFO
	.align		4
.L_9:
        /*0018*/ 	.byte	0x04, 0x17
        /*001a*/ 	.short	(.L_11 - .L_10)
.L_10:
        /*001c*/ 	.word	0x00000000
        /*0020*/ 	.short	0x0000
        /*0022*/ 	.short	0x0000
        /*0024*/ 	.byte	0x00, 0xf5, 0x21, 0x00


	//----- nvinfo : EIATTR_SPARSE_MMA_MASK
	.align		4
.L_11:
        /*0028*/ 	.byte	0x03, 0x50
        /*002a*/ 	.short	0x0000


	//----- nvinfo : EIATTR_MAXREG_COUNT
	.align		4
        /*002c*/ 	.byte	0x03, 0x1b
        /*002e*/ 	.short	0x00ff


	//----- nvinfo : EIATTR_MERCURY_ISA_VERSION
	.align		4
        /*0030*/ 	.byte	0x03, 0x5f
        /*0032*/ 	.short	0x0101


	//----- nvinfo : EIATTR_VRC_CTA_INIT_COUNT
	.align		4
        /*0034*/ 	.byte	0x02, 0x4a
	.zero		1
	.zero		1


	//----- nvinfo : EIATTR_EXIT_INSTR_OFFSETS
	.align		4
        /*0038*/ 	.byte	0x04, 0x1c
        /*003a*/ 	.short	(.L_13 - .L_12)


	//   ....[0]....
.L_12:
        /*003c*/ 	.word	0x00000070


	//   ....[1]....
        /*0040*/ 	.word	0x00000120


	//----- nvinfo : EIATTR_CRS_STACK_SIZE
	.align		4
.L_13:
        /*0044*/ 	.byte	0x04, 0x1e
        /*0046*/ 	.short	(.L_15 - .L_14)
.L_14:
        /*0048*/ 	.word	0x00000000


	//----- nvinfo : EIATTR_CBANK_PARAM_SIZE
	.align		4
.L_15:
        /*004c*/ 	.byte	0x03, 0x19
        /*004e*/ 	.short	0x000c


	//----- nvinfo : EIATTR_PARAM_CBANK
	.align		4
        /*0050*/ 	.byte	0x04, 0x0a
        /*0052*/ 	.short	(.L_17 - .L_16)
	.align		4
.L_16:
        /*0054*/ 	.word	index@(.nv.constant0._Z11riempimentoPfi)
        /*0058*/ 	.short	0x0380
        /*005a*/ 	.short	0x000c


	//----- nvinfo : EIATTR_SW_WAR
	.align		4
.L_17:
        /*005c*/ 	.byte	0x04, 0x36
        /*005e*/ 	.short	(.L_19 - .L_18)
.L_18:
        /*0060*/ 	.word	0x00000008
.L_19:


//--------------------- .nv.callgraph             --------------------------
	.section	.nv.callgraph,"",@"SHT_CUDA_CALLGRAPH"
	.align	4
	.sectionentsize	8
	.align		4
        /*0000*/ 	.word	0x00000000
	.align		4
        /*0004*/ 	.word	0xffffffff
	.align		4
        /*0008*/ 	.word	0x00000000
	.align		4
        /*000c*/ 	.word	0xfffffffe
	.align		4
        /*0010*/ 	.word	0x00000000
	.align		4
        /*0014*/ 	.word	0xfffffffd
	.align		4
        /*0018*/ 	.word	0x00000000
	.align		4
        /*001c*/ 	.word	0xfffffffc


//--------------------- .text._Z11riempimentoPfi  --------------------------
	.section	.text._Z11riempimentoPfi,"ax",@progbits
	.align	128
        .global         _Z11riempimentoPfi
        .type           _Z11riempimentoPfi,@function
        .size           _Z11riempimentoPfi,(.L_x_2 - _Z11riempimentoPfi)
        .other          _Z11riempimentoPfi,@"STO_CUDA_ENTRY STV_DEFAULT"
_Z11riempimentoPfi:
.text._Z11riempimentoPfi:
[----:B------:R-:W-:Y:S01]  /*0000*/  LDC R1, c[0x0][0x37c] ;  /* 0x0000df00ff017b82 */ /* 0x000fe20000000800 */
[----:B------:R-:W0:Y:S07]  /*0010*/  S2R R0, SR_TID.X ;  /* 0x0000000000007919 */ /* 0x000e2e0000002100 */
[----:B------:R-:W0:Y:S01]  /*0020*/  S2UR UR4, SR_CTAID.X ;  /* 0x00000000000479c3 */ /* 0x000e220000002500 */
[----:B------:R-:W1:Y:S07]  /*0030*/  LDCU UR5, c[0x0][0x388] ;  /* 0x00007100ff0577ac */ /* 0x000e6e0008000800 */
[----:B------:R-:W0:Y:S02]  /*0040*/  LDC R7, c[0x0][0x360] ;  /* 0x0000d800ff077b82 */ /* 0x000e240000000800 */
[----:B0-----:R-:W-:-:S05]  /*0050*/  IMAD R0, R7, UR4, R0 ;  /* 0x0000000407007c24 */ /* 0x001fca000f8e0200 */
[----:B-1----:R-:W-:-:S13]  /*0060*/  ISETP.GE.U32.AND P0, PT, R0, UR5, PT ;  /* 0x0000000500007c0c */ /* 0x002fda000bf06070 */
[----:B------:R-:W-:Y:S05]  /*0070*/  @P0 EXIT ;  /* 0x000000000000094d */ /* 0x000fea0003800000 */
[----:B------:R-:W0:Y:S01]  /*0080*/  LDC.64 R4, c[0x0][0x380] ;  /* 0x0000e000ff047b82 */ /* 0x000e220000000a00 */
[----:B------:R-:W1:Y:S01]  /*0090*/  LDCU UR4, c[0x0][0x370] ;  /* 0x00006e00ff0477ac */ /* 0x000e620008000800 */
[----:B------:R-:W2:Y:S01]  /*00a0*/  LDCU.64 UR6, c[0x0][0x358] ;  /* 0x00006b00ff0677ac */ /* 0x000ea20008000a00 */
[----:B-1----:R-:W-:-:S07]  /*00b0*/  IMAD R7, R7, UR4, RZ ;  /* 0x0000000407077c24 */ /* 0x002fce000f8e02ff */
.L_x_0:
[-C--:B------:R-:W-:Y:S01]  /*00c0*/  I2FP.F32.U32 R9, R0.reuse ;  /* 0x0000000000097245 */ /* 0x080fe20000201000 */
[----:B0-----:R-:W-:Y:S01]  /*00d0*/  IMAD.WIDE.U32 R2, R0, 0x4, R4 ;  /* 0x0000000400027825 */ /* 0x001fe200078e0004 */
[----:B------:R-:W-:-:S04]  /*00e0*/  IADD3 R0, PT, PT, R7, R0, RZ ;  /* 0x0000000007007210 */ /* 0x000fc80007ffe0ff */
[----:B--2---:R1:W-:Y:S01]  /*00f0*/  STG.E desc[UR6][R2.64], R9 ;  /* 0x0000000902007986 */ /* 0x0043e2000c101906 */
[----:B------:R-:W-:-:S13]  /*0100*/  ISETP.GE.U32.AND P0, PT, R0, UR5, PT ;  /* 0x0000000500007c0c */ /* 0x000fda000bf06070 */
[----:B-1----:R-:W-:Y:S05]  /*0110*/  @!P0 BRA `(.L_x_0) ;  /* 0xfffffffc00e88947 */ /* 0x002fea000383ffff */
[----:B------:R-:W-:Y:S05]  /*0120*/  EXIT ;  /* 0x000000000000794d */ /* 0x000fea0003800000 */
.L_x_1:
[----:B------:R-:W-:-:S00]  /*0130*/  BRA `(.L_x_1) ;  /* 0xfffffffc00fc7947 */ /* 0x000fc0000383ffff */
[----:B------:R-:W-:-:S00]  /*0140*/  NOP ;  /* 0x0000000000007918 */ /* 0x000fc00000000000 */
        /* <DEDUP_REMOVED lines=11> */
.L_x_2:


//--------------------- .nv.shared.reserved.0     --------------------------
	.section	.nv.shared.reserved.0,"aw",@nobits
	.weak		__nv_reservedSMEM_offset_0_alias
	.size		__nv_reservedSMEM_offset_0_alias, 0, 64
	.other		__nv_reservedSMEM_offset_0_alias,@"STO_CUDA_RESERVED_SHARED STV_DEFAULT"
__nv_reservedSMEM_offset_0_alias:
	.zero		0
	.zero		64


//--------------------- .nv.constant0._Z11riempimentoPfi --------------------------
	.section	.nv.constant0._Z11riempimentoPfi,"a",@progbits
	.sectionflags	@""
	.align	4
.nv.constant0._Z11riempimentoPfi:
	.zero		908


//--------------------- SYMBOLS --------------------------

	.type		.nv.reservedSmem.offset0,@object
	.size		.nv.reservedSmem.offset0,0x4
